//
// Generated by NVIDIA NVVM Compiler
//
// Compiler Build ID: CL-36424714
// Cuda compilation tools, release 13.0, V13.0.88
// Based on NVVM 20.0.0
//

.version 9.0
.target sm_100
.address_size 64

	// .globl	_Z18dummyComputeKernelm

.visible .entry _Z18dummyComputeKernelm(
	.param .u64 _Z18dummyComputeKernelm_param_0
)
{
	.reg .pred 	%p<3>;
	.reg .b32 	%r<5>;
	.reg .b64 	%rd<6>;

	ld.param.u64 	%rd2, [_Z18dummyComputeKernelm_param_0];
	mov.b32 	%r1, 0;
	mov.u32 	%r4, %r1;
	cvt.s64.s32 	%rd4, %r4;
	setp.le.u64 	%p1, %rd2, %rd4;
	@%p1 bra 	$L__BB0_2;
$L__BB0_1:
	mov.u32 	%r2, %r4;
	add.s32 	%r3, %r2, 1;
	mov.u32 	%r4, %r3;
	cvt.s64.s32 	%rd5, %r4;
	setp.gt.u64 	%p2, %rd2, %rd5;
	@%p2 bra 	$L__BB0_1;
$L__BB0_2:
	ret;

}


// ===== COMPILED SASS (sm_100) =====

	.target	sm_100

	.elftype	@"ET_EXEC"


//--------------------- .note.nv.tkinfo           --------------------------
	.section	.note.nv.tkinfo,"",@"SHT_NOTE"
	.sectionflags	@"SHF_NOTE_NV_TKINFO"
	.tkinfo
        /*0018*/ 	.word	0x00000002
        /*0030*/ 	.string	""
        /*0030*/ 	.string	"ptxas"
        /*0030*/ 	.string	"Cuda compilation tools, release 13.0, V13.0.88"
        /*0030*/ 	.string	"Build cuda_13.0.r13.0/compiler.36424714_0"
        /*0030*/ 	.string	"-arch sm_100 -m 64 "



//--------------------- .note.nv.cuinfo           --------------------------
	.section	.note.nv.cuinfo,"",@"SHT_NOTE"
	.sectionflags	@"SHF_NOTE_NV_CUINFO"
        /*0018*/ 	.short	0x0002
        /*001a*/ 	.short	0x0064
        /*001c*/ 	.short	0x0082
	.zero		2


//--------------------- .nv.info                  --------------------------
	.section	.nv.info,"",@"SHT_CUDA_INFO"
	.align	4


	//----- nvinfo : EIATTR_REGCOUNT
	.align		4
        /*0000*/ 	.byte	0x04, 0x2f
        /*0002*/ 	.short	(.L_1 - .L_0)
	.align		4
.L_0:
        /*0004*/ 	.word	index@(_Z18dummyComputeKernelm)
        /*0008*/ 	.word	0x00000004


	//----- nvinfo : EIATTR_FRAME_SIZE
	.align		4
.L_1:
        /*000c*/ 	.byte	0x04, 0x11
        /*000e*/ 	.short	(.L_3 - .L_2)
	.align		4
.L_2:
        /*0010*/ 	.word	index@(_Z18dummyComputeKernelm)
        /*0014*/ 	.word	0x00000000


	//----- nvinfo : EIATTR_MIN_STACK_SIZE
	.align		4
.L_3:
        /*0018*/ 	.byte	0x04, 0x12
        /*001a*/ 	.short	(.L_5 - .L_4)
	.align		4
.L_4:
        /*001c*/ 	.word	index@(_Z18dummyComputeKernelm)
        /*0020*/ 	.word	0x00000000
.L_5:


//--------------------- .nv.compat                --------------------------
	.section	.nv.compat,"",@"SHT_CUDA_COMPAT_INFO"
	.align	4
        /*0000*/ 	.byte	0x02, 0x09, 0x00, 0x00, 0x02, 0x02, 0x01, 0x00, 0x02, 0x05, 0x05, 0x00, 0x03, 0x07, 0x01, 0x01
        /*0010*/ 	.byte	0x02, 0x03, 0x00, 0x00, 0x02, 0x06, 0x01, 0x00, 0x04, 0x0b, 0x08, 0x00, 0x09, 0x00, 0x00, 0x00
        /*0020*/ 	.byte	0x00, 0x00, 0x00, 0x00


//--------------------- .nv.info._Z18dummyComputeKernelm --------------------------
	.section	.nv.info._Z18dummyComputeKernelm,"",@"SHT_CUDA_INFO"
	.sectionflags	@""
	.align	4


	//----- nvinfo : EIATTR_CUDA_API_VERSION
	.align		4
        /*0000*/ 	.byte	0x04, 0x37
        /*0002*/ 	.short	(.L_7 - .L_6)
.L_6:
        /*0004*/ 	.word	0x00000082


	//----- nvinfo : EIATTR_KPARAM_INFO
	.align		4
.L_7:
        /*0008*/ 	.byte	0x04, 0x17
        /*000a*/ 	.short	(.L_9 - .L_8)
.L_8:
        /*000c*/ 	.word	0x00000000
        /*0010*/ 	.short	0x0000
        /*0012*/ 	.short	0x0000
        /*0014*/ 	.byte	0x00, 0xf0, 0x21, 0x00


	//----- nvinfo : EIATTR_SPARSE_MMA_MASK
	.align		4
.L_9:
        /*0018*/ 	.byte	0x03, 0x50
        /*001a*/ 	.short	0x0000


	//----- nvinfo : EIATTR_MAXREG_COUNT
	.align		4
        /*001c*/ 	.byte	0x03, 0x1b
        /*001e*/ 	.short	0x00ff


	//----- nvinfo : EIATTR_MERCURY_ISA_VERSION
	.align		4
        /*0020*/ 	.byte	0x03, 0x5f
        /*0022*/ 	.short	0x0101


	//----- nvinfo : EIATTR_VRC_CTA_INIT_COUNT
	.align		4
        /*0024*/ 	.byte	0x02, 0x4a
	.zero		1
	.zero		1


	//----- nvinfo : EIATTR_EXIT_INSTR_OFFSETS
	.align		4
        /*0028*/ 	.byte	0x04, 0x1c
        /*002a*/ 	.short	(.L_11 - .L_10)


	//   ....[0]....
.L_10:
        /*002c*/ 	.word	0x00000010


	//----- nvinfo : EIATTR_CBANK_PARAM_SIZE
	.align		4
.L_11:
        /*0030*/ 	.byte	0x03, 0x19
        /*0032*/ 	.short	0x0008


	//----- nvinfo : EIATTR_PARAM_CBANK
	.align		4
        /*0034*/ 	.byte	0x04, 0x0a
        /*0036*/ 	.short	(.L_13 - .L_12)
	.align		4
.L_12:
        /*0038*/ 	.word	index@(.nv.constant0._Z18dummyComputeKernelm)
        /*003c*/ 	.short	0x0380
        /*003e*/ 	.short	0x0008


	//----- nvinfo : EIATTR_SW_WAR
	.align		4
.L_13:
        /*0040*/ 	.byte	0x04, 0x36
        /*0042*/ 	.short	(.L_15 - .L_14)
.L_14:
        /*0044*/ 	.word	0x00000008
.L_15:


//--------------------- .nv.callgraph             --------------------------
	.section	.nv.callgraph,"",@"SHT_CUDA_CALLGRAPH"
	.align	4
	.sectionentsize	8
	.align		4
        /*0000*/ 	.word	0x00000000
	.align		4
        /*0004*/ 	.word	0xffffffff
	.align		4
        /*0008*/ 	.word	0x00000000
	.align		4
        /*000c*/ 	.word	0xfffffffe
	.align		4
        /*0010*/ 	.word	0x00000000
	.align		4
        /*0014*/ 	.word	0xfffffffd
	.align		4
        /*0018*/ 	.word	0x00000000
	.align		4
        /*001c*/ 	.word	0xfffffffc


//--------------------- .text._Z18dummyComputeKernelm --------------------------
	.section	.text._Z18dummyComputeKernelm,"ax",@progbits
	.align	128
        .global         _Z18dummyComputeKernelm
        .type           _Z18dummyComputeKernelm,@function
        .size           _Z18dummyComputeKernelm,(.L_x_1 - _Z18dummyComputeKernelm)
        .other          _Z18dummyComputeKernelm,@"STO_CUDA_ENTRY STV_DEFAULT"
_Z18dummyComputeKernelm:
.text._Z18dummyComputeKernelm:
[----:B------:R-:W-:Y:S01]  /*0000*/  LDC R1, c[0x0][0x37c] ;  /* 0x0000df00ff017b82 */ /* 0x000fe20000000800 */
[----:B------:R-:W-:Y:S05]  /*0010*/  EXIT ;  /* 0x000000000000794d */ /* 0x000fea0003800000 */
.L_x_0:
[----:B------:R-:W-:-:S00]  /*0020*/  BRA `(.L_x_0) ;  /* 0xfffffffc00fc7947 */ /* 0x000fc0000383ffff */
[----:B------:R-:W-:-:S00]  /*0030*/  NOP ;  /* 0x0000000000007918 */ /* 0x000fc00000000000 */
        /* <DEDUP_REMOVED lines=12> */
.L_x_1:


//--------------------- .nv.shared.reserved.0     --------------------------
	.section	.nv.shared.reserved.0,"aw",@nobits
	.weak		__nv_reservedSMEM_offset_0_alias
	.size		__nv_reservedSMEM_offset_0_alias, 0, 64
	.other		__nv_reservedSMEM_offset_0_alias,@"STO_CUDA_RESERVED_SHARED STV_DEFAULT"
__nv_reservedSMEM_offset_0_alias:
	.zero		0
	.zero		64


//--------------------- .nv.constant0._Z18dummyComputeKernelm --------------------------
	.section	.nv.constant0._Z18dummyComputeKernelm,"a",@progbits
	.sectionflags	@""
	.align	4
.nv.constant0._Z18dummyComputeKernelm:
	.zero		904


//--------------------- SYMBOLS --------------------------

	.type		.nv.reservedSmem.offset0,@object
	.size		.nv.reservedSmem.offset0,0x4
